//
// Generated by NVIDIA NVVM Compiler
//
// Compiler Build ID: CL-36424714
// Cuda compilation tools, release 13.0, V13.0.88
// Based on NVVM 20.0.0
//

.version 9.0
.target sm_100
.address_size 64

	// .globl	_Z7simHeatPfS_i

.visible .entry _Z7simHeatPfS_i(
	.param .u64 .ptr .align 1 _Z7simHeatPfS_i_param_0,
	.param .u64 .ptr .align 1 _Z7simHeatPfS_i_param_1,
	.param .u32 _Z7simHeatPfS_i_param_2
)
{
	.reg .pred 	%p<4>;
	.reg .b32 	%r<25>;
	.reg .b32 	%f<9>;
	.reg .b64 	%rd<13>;

	ld.param.u64 	%rd1, [_Z7simHeatPfS_i_param_0];
	ld.param.u64 	%rd2, [_Z7simHeatPfS_i_param_1];
	ld.param.u32 	%r5, [_Z7simHeatPfS_i_param_2];
	mov.u32 	%r6, %ctaid.x;
	mov.u32 	%r7, %ctaid.y;
	mov.u32 	%r8, %tid.x;
	mov.u32 	%r9, %tid.y;
	mov.u32 	%r10, %ntid.x;
	mad.lo.s32 	%r11, %r6, %r10, %r8;
	add.s32 	%r2, %r11, 1;
	mov.u32 	%r12, %ntid.y;
	mad.lo.s32 	%r13, %r7, %r12, %r9;
	add.s32 	%r14, %r13, 1;
	setp.gt.u32 	%p1, %r11, 2147483646;
	add.s32 	%r15, %r5, -1;
	max.s32 	%r16, %r2, %r14;
	setp.ge.s32 	%p2, %r16, %r15;
	or.pred  	%p3, %p2, %p1;
	@%p3 bra 	$L__BB0_2;
	cvta.to.global.u64 	%rd3, %rd1;
	cvta.to.global.u64 	%rd4, %rd2;
	mul.lo.s32 	%r17, %r5, %r13;
	add.s32 	%r18, %r17, %r2;
	mul.wide.s32 	%rd5, %r18, 4;
	add.s64 	%rd6, %rd3, %rd5;
	ld.global.f32 	%f1, [%rd6];
	shl.b32 	%r19, %r5, 1;
	add.s32 	%r20, %r17, %r19;
	add.s32 	%r21, %r20, %r2;
	mul.wide.s32 	%rd7, %r21, 4;
	add.s64 	%rd8, %rd3, %rd7;
	ld.global.f32 	%f2, [%rd8];
	add.f32 	%f3, %f1, %f2;
	sub.s32 	%r22, %r20, %r5;
	add.s32 	%r23, %r22, %r11;
	mul.wide.s32 	%rd9, %r23, 4;
	add.s64 	%rd10, %rd3, %rd9;
	ld.global.f32 	%f4, [%rd10];
	add.f32 	%f5, %f3, %f4;
	ld.global.f32 	%f6, [%rd10+8];
	add.f32 	%f7, %f5, %f6;
	mul.f32 	%f8, %f7, 0f3E800000;
	add.s32 	%r24, %r23, 1;
	mul.wide.s32 	%rd11, %r24, 4;
	add.s64 	%rd12, %rd4, %rd11;
	st.global.f32 	[%rd12], %f8;
$L__BB0_2:
	ret;

}


// ===== COMPILED SASS (sm_100) =====

	.target	sm_100

	.elftype	@"ET_EXEC"


//--------------------- .note.nv.tkinfo           --------------------------
	.section	.note.nv.tkinfo,"",@"SHT_NOTE"
	.sectionflags	@"SHF_NOTE_NV_TKINFO"
	.tkinfo
        /*0018*/ 	.word	0x00000002
        /*0030*/ 	.string	""
        /*0030*/ 	.string	"ptxas"
        /*0030*/ 	.string	"Cuda compilation tools, release 13.0, V13.0.88"
        /*0030*/ 	.string	"Build cuda_13.0.r13.0/compiler.36424714_0"
        /*0030*/ 	.string	"-arch sm_100 -m 64 "



//--------------------- .note.nv.cuinfo           --------------------------
	.section	.note.nv.cuinfo,"",@"SHT_NOTE"
	.sectionflags	@"SHF_NOTE_NV_CUINFO"
        /*0018*/ 	.short	0x0002
        /*001a*/ 	.short	0x0064
        /*001c*/ 	.short	0x0082
	.zero		2


//--------------------- .nv.info                  --------------------------
	.section	.nv.info,"",@"SHT_CUDA_INFO"
	.align	4


	//----- nvinfo : EIATTR_REGCOUNT
	.align		4
        /*0000*/ 	.byte	0x04, 0x2f
        /*0002*/ 	.short	(.L_1 - .L_0)
	.align		4
.L_0:
        /*0004*/ 	.word	index@(_Z7simHeatPfS_i)
        /*0008*/ 	.word	0x00000012


	//----- nvinfo : EIATTR_FRAME_SIZE
	.align		4
.L_1:
        /*000c*/ 	.byte	0x04, 0x11
        /*000e*/ 	.short	(.L_3 - .L_2)
	.align		4
.L_2:
        /*0010*/ 	.word	index@(_Z7simHeatPfS_i)
        /*0014*/ 	.word	0x00000000


	//----- nvinfo : EIATTR_MIN_STACK_SIZE
	.align		4
.L_3:
        /*0018*/ 	.byte	0x04, 0x12
        /*001a*/ 	.short	(.L_5 - .L_4)
	.align		4
.L_4:
        /*001c*/ 	.word	index@(_Z7simHeatPfS_i)
        /*0020*/ 	.word	0x00000000
.L_5:


//--------------------- .nv.compat                --------------------------
	.section	.nv.compat,"",@"SHT_CUDA_COMPAT_INFO"
	.align	4
        /*0000*/ 	.byte	0x02, 0x09, 0x00, 0x00, 0x02, 0x02, 0x01, 0x00, 0x02, 0x05, 0x05, 0x00, 0x03, 0x07, 0x01, 0x01
        /*0010*/ 	.byte	0x02, 0x03, 0x00, 0x00, 0x02, 0x06, 0x01, 0x00, 0x04, 0x0b, 0x08, 0x00, 0x09, 0x00, 0x00, 0x00
        /*0020*/ 	.byte	0x00, 0x00, 0x00, 0x00


//--------------------- .nv.info._Z7simHeatPfS_i  --------------------------
	.section	.nv.info._Z7simHeatPfS_i,"",@"SHT_CUDA_INFO"
	.sectionflags	@""
	.align	4


	//----- nvinfo : EIATTR_CUDA_API_VERSION
	.align		4
        /*0000*/ 	.byte	0x04, 0x37
        /*0002*/ 	.short	(.L_7 - .L_6)
.L_6:
        /*0004*/ 	.word	0x00000082


	//----- nvinfo : EIATTR_KPARAM_INFO
	.align		4
.L_7:
        /*0008*/ 	.byte	0x04, 0x17
        /*000a*/ 	.short	(.L_9 - .L_8)
.L_8:
        /*000c*/ 	.word	0x00000000
        /*0010*/ 	.short	0x0002
        /*0012*/ 	.short	0x0010
        /*0014*/ 	.byte	0x00, 0xf0, 0x11, 0x00


	//----- nvinfo : EIATTR_KPARAM_INFO
	.align		4
.L_9:
        /*0018*/ 	.byte	0x04, 0x17
        /*001a*/ 	.short	(.L_11 - .L_10)
.L_10:
        /*001c*/ 	.word	0x00000000
        /*0020*/ 	.short	0x0001
        /*0022*/ 	.short	0x0008
        /*0024*/ 	.byte	0x00, 0xf5, 0x21, 0x00


	//----- nvinfo : EIATTR_KPARAM_INFO
	.align		4
.L_11:
        /*0028*/ 	.byte	0x04, 0x17
        /*002a*/ 	.short	(.L_13 - .L_12)
.L_12:
        /*002c*/ 	.word	0x00000000
        /*0030*/ 	.short	0x0000
        /*0032*/ 	.short	0x0000
        /*0034*/ 	.byte	0x00, 0xf5, 0x21, 0x00


	//----- nvinfo : EIATTR_SPARSE_MMA_MASK
	.align		4
.L_13:
        /*0038*/ 	.byte	0x03, 0x50
        /*003a*/ 	.short	0x0000


	//----- nvinfo : EIATTR_MAXREG_COUNT
	.align		4
        /*003c*/ 	.byte	0x03, 0x1b
        /*003e*/ 	.short	0x00ff


	//----- nvinfo : EIATTR_MERCURY_ISA_VERSION
	.align		4
        /*0040*/ 	.byte	0x03, 0x5f
        /*0042*/ 	.short	0x0101


	//----- nvinfo : EIATTR_VRC_CTA_INIT_COUNT
	.align		4
        /*0044*/ 	.byte	0x02, 0x4a
	.zero		1
	.zero		1


	//----- nvinfo : EIATTR_EXIT_INSTR_OFFSETS
	.align		4
        /*0048*/ 	.byte	0x04, 0x1c
        /*004a*/ 	.short	(.L_15 - .L_14)


	//   ....[0]....
.L_14:
        /*004c*/ 	.word	0x000000f0


	//   ....[1]....
        /*0050*/ 	.word	0x00000260


	//----- nvinfo : EIATTR_CBANK_PARAM_SIZE
	.align		4
.L_15:
        /*0054*/ 	.byte	0x03, 0x19
        /*0056*/ 	.short	0x0014


	//----- nvinfo : EIATTR_PARAM_CBANK
	.align		4
        /*0058*/ 	.byte	0x04, 0x0a
        /*005a*/ 	.short	(.L_17 - .L_16)
	.align		4
.L_16:
        /*005c*/ 	.word	index@(.nv.constant0._Z7simHeatPfS_i)
        /*0060*/ 	.short	0x0380
        /*0062*/ 	.short	0x0014


	//----- nvinfo : EIATTR_SW_WAR
	.align		4
.L_17:
        /*0064*/ 	.byte	0x04, 0x36
        /*0066*/ 	.short	(.L_19 - .L_18)
.L_18:
        /*0068*/ 	.word	0x00000008
.L_19:


//--------------------- .nv.callgraph             --------------------------
	.section	.nv.callgraph,"",@"SHT_CUDA_CALLGRAPH"
	.align	4
	.sectionentsize	8
	.align		4
        /*0000*/ 	.word	0x00000000
	.align		4
        /*0004*/ 	.word	0xffffffff
	.align		4
        /*0008*/ 	.word	0x00000000
	.align		4
        /*000c*/ 	.word	0xfffffffe
	.align		4
        /*0010*/ 	.word	0x00000000
	.align		4
        /*0014*/ 	.word	0xfffffffd
	.align		4
        /*0018*/ 	.word	0x00000000
	.align		4
        /*001c*/ 	.word	0xfffffffc


//--------------------- .text._Z7simHeatPfS_i     --------------------------
	.section	.text._Z7simHeatPfS_i,"ax",@progbits
	.align	128
        .global         _Z7simHeatPfS_i
        .type           _Z7simHeatPfS_i,@function
        .size           _Z7simHeatPfS_i,(.L_x_1 - _Z7simHeatPfS_i)
        .other          _Z7simHeatPfS_i,@"STO_CUDA_ENTRY STV_DEFAULT"
_Z7simHeatPfS_i:
.text._Z7simHeatPfS_i:
[----:B------:R-:W-:Y:S01]  /*0000*/  LDC R1, c[0x0][0x37c] ;  /* 0x0000df00ff017b82 */ /* 0x000fe20000000800 */
[----:B------:R-:W0:Y:S07]  /*0010*/  S2R R0, SR_TID.X ;  /* 0x0000000000007919 */ /* 0x000e2e0000002100 */
[----:B------:R-:W0:Y:S01]  /*0020*/  S2UR UR4, SR_CTAID.X ;  /* 0x00000000000479c3 */ /* 0x000e220000002500 */
[----:B------:R-:W1:Y:S07]  /*0030*/  S2R R3, SR_TID.Y ;  /* 0x0000000000037919 */ /* 0x000e6e0000002200 */
[----:B------:R-:W0:Y:S08]  /*0040*/  LDC R5, c[0x0][0x360] ;  /* 0x0000d800ff057b82 */ /* 0x000e300000000800 */
[----:B------:R-:W1:Y:S08]  /*0050*/  S2UR UR5, SR_CTAID.Y ;  /* 0x00000000000579c3 */ /* 0x000e700000002600 */
[----:B------:R-:W1:Y:S08]  /*0060*/  LDC R2, c[0x0][0x364] ;  /* 0x0000d900ff027b82 */ /* 0x000e700000000800 */
[----:B------:R-:W2:Y:S01]  /*0070*/  LDC R8, c[0x0][0x390] ;  /* 0x0000e400ff087b82 */ /* 0x000ea20000000800 */
[----:B0-----:R-:W-:-:S05]  /*0080*/  IMAD R0, R5, UR4, R0 ;  /* 0x0000000405007c24 */ /* 0x001fca000f8e0200 */
[----:B------:R-:W-:Y:S01]  /*0090*/  ISETP.GT.U32.AND P0, PT, R0, 0x7ffffffe, PT ;  /* 0x7ffffffe0000780c */ /* 0x000fe20003f04070 */
[----:B-1----:R-:W-:Y:S01]  /*00a0*/  IMAD R3, R2, UR5, R3 ;  /* 0x0000000502037c24 */ /* 0x002fe2000f8e0203 */
[----:B------:R-:W-:-:S04]  /*00b0*/  IADD3 R2, PT, PT, R0, 0x1, RZ ;  /* 0x0000000100027810 */ /* 0x000fc80007ffe0ff */
[----:B------:R-:W-:Y:S02]  /*00c0*/  VIADDMNMX R5, R3, 0x1, R2, !PT ;  /* 0x0000000103057846 */ /* 0x000fe40007800102 */
[----:B--2---:R-:W-:-:S04]  /*00d0*/  IADD3 R4, PT, PT, R8, -0x1, RZ ;  /* 0xffffffff08047810 */ /* 0x004fc80007ffe0ff */
[----:B------:R-:W-:-:S13]  /*00e0*/  ISETP.GE.OR P0, PT, R5, R4, P0 ;  /* 0x000000040500720c */ /* 0x000fda0000706670 */
[----:B------:R-:W-:Y:S05]  /*00f0*/  @P0 EXIT ;  /* 0x000000000000094d */ /* 0x000fea0003800000 */
[----:B------:R-:W0:Y:S01]  /*0100*/  LDC.64 R6, c[0x0][0x380] ;  /* 0x0000e000ff067b82 */ /* 0x000e220000000a00 */
[----:B------:R-:W-:Y:S01]  /*0110*/  IMAD R3, R3, R8, RZ ;  /* 0x0000000803037224 */ /* 0x000fe200078e02ff */
[----:B------:R-:W1:Y:S04]  /*0120*/  LDCU.64 UR4, c[0x0][0x358] ;  /* 0x00006b00ff0477ac */ /* 0x000e680008000a00 */
[-C--:B------:R-:W-:Y:S02]  /*0130*/  LEA R5, R8, R3.reuse, 0x1 ;  /* 0x0000000308057211 */ /* 0x080fe400078e08ff */
[C---:B------:R-:W-:Y:S02]  /*0140*/  IADD3 R3, PT, PT, R2.reuse, R3, RZ ;  /* 0x0000000302037210 */ /* 0x040fe40007ffe0ff */
[----:B------:R-:W-:-:S02]  /*0150*/  IADD3 R9, PT, PT, R2, R5, RZ ;  /* 0x0000000502097210 */ /* 0x000fc40007ffe0ff */
[----:B------:R-:W-:Y:S01]  /*0160*/  IADD3 R11, PT, PT, R0, -R8, R5 ;  /* 0x80000008000b7210 */ /* 0x000fe20007ffe005 */
[----:B0-----:R-:W-:-:S04]  /*0170*/  IMAD.WIDE R2, R3, 0x4, R6 ;  /* 0x0000000403027825 */ /* 0x001fc800078e0206 */
[--C-:B------:R-:W-:Y:S02]  /*0180*/  IMAD.WIDE R4, R9, 0x4, R6.reuse ;  /* 0x0000000409047825 */ /* 0x100fe400078e0206 */
[----:B-1----:R-:W2:Y:S01]  /*0190*/  LDG.E R2, desc[UR4][R2.64] ;  /* 0x0000000402027981 */ /* 0x002ea2000c1e1900 */
[----:B------:R-:W0:Y:S01]  /*01a0*/  LDC.64 R8, c[0x0][0x388] ;  /* 0x0000e200ff087b82 */ /* 0x000e220000000a00 */
[C---:B------:R-:W-:Y:S02]  /*01b0*/  IMAD.WIDE R6, R11.reuse, 0x4, R6 ;  /* 0x000000040b067825 */ /* 0x040fe400078e0206 */
[----:B------:R-:W2:Y:S04]  /*01c0*/  LDG.E R5, desc[UR4][R4.64] ;  /* 0x0000000404057981 */ /* 0x000ea8000c1e1900 */
[----:B------:R-:W3:Y:S04]  /*01d0*/  LDG.E R13, desc[UR4][R6.64] ;  /* 0x00000004060d7981 */ /* 0x000ee8000c1e1900 */
[----:B------:R-:W4:Y:S01]  /*01e0*/  LDG.E R15, desc[UR4][R6.64+0x8] ;  /* 0x00000804060f7981 */ /* 0x000f22000c1e1900 */
[----:B------:R-:W-:-:S05]  /*01f0*/  IADD3 R11, PT, PT, R11, 0x1, RZ ;  /* 0x000000010b0b7810 */ /* 0x000fca0007ffe0ff */
[----:B0-----:R-:W-:-:S04]  /*0200*/  IMAD.WIDE R8, R11, 0x4, R8 ;  /* 0x000000040b087825 */ /* 0x001fc800078e0208 */
[----:B--2---:R-:W-:-:S04]  /*0210*/  FADD R0, R2, R5 ;  /* 0x0000000502007221 */ /* 0x004fc80000000000 */
[----:B---3--:R-:W-:-:S04]  /*0220*/  FADD R0, R0, R13 ;  /* 0x0000000d00007221 */ /* 0x008fc80000000000 */
[----:B----4-:R-:W-:-:S04]  /*0230*/  FADD R0, R0, R15 ;  /* 0x0000000f00007221 */ /* 0x010fc80000000000 */
[----:B------:R-:W-:-:S05]  /*0240*/  FMUL R3, R0, 0.25 ;  /* 0x3e80000000037820 */ /* 0x000fca0000400000 */
[----:B------:R-:W-:Y:S01]  /*0250*/  STG.E desc[UR4][R8.64], R3 ;  /* 0x0000000308007986 */ /* 0x000fe2000c101904 */
[----:B------:R-:W-:Y:S05]  /*0260*/  EXIT ;  /* 0x000000000000794d */ /* 0x000fea0003800000 */
.L_x_0:
[----:B------:R-:W-:-:S00]  /*0270*/  BRA `(.L_x_0) ;  /* 0xfffffffc00fc7947 */ /* 0x000fc0000383ffff */
[----:B------:R-:W-:-:S00]  /*0280*/  NOP ;  /* 0x0000000000007918 */ /* 0x000fc00000000000 */
[----:B------:R-:W-:-:S00]  /*0290*/  NOP ;  /* 0x0000000000007918 */ /* 0x000fc00000000000 */
[----:B------:R-:W-:-:S00]  /*02a0*/  NOP ;  /* 0x0000000000007918 */ /* 0x000fc00000000000 */
[----:B------:R-:W-:-:S00]  /*02b0*/  NOP ;  /* 0x0000000000007918 */ /* 0x000fc00000000000 */
[----:B------:R-:W-:-:S00]  /*02c0*/  NOP ;  /* 0x0000000000007918 */ /* 0x000fc00000000000 */
[----:B------:R-:W-:-:S00]  /*02d0*/  NOP ;  /* 0x0000000000007918 */ /* 0x000fc00000000000 */
[----:B------:R-:W-:-:S00]  /*02e0*/  NOP ;  /* 0x0000000000007918 */ /* 0x000fc00000000000 */
[----:B------:R-:W-:-:S00]  /*02f0*/  NOP ;  /* 0x0000000000007918 */ /* 0x000fc00000000000 */
.L_x_1:


//--------------------- .nv.shared.reserved.0     --------------------------
	.section	.nv.shared.reserved.0,"aw",@nobits
	.weak		__nv_reservedSMEM_offset_0_alias
	.size		__nv_reservedSMEM_offset_0_alias, 0, 64
	.other		__nv_reservedSMEM_offset_0_alias,@"STO_CUDA_RESERVED_SHARED STV_DEFAULT"
__nv_reservedSMEM_offset_0_alias:
	.zero		0
	.zero		64


//--------------------- .nv.constant0._Z7simHeatPfS_i --------------------------
	.section	.nv.constant0._Z7simHeatPfS_i,"a",@progbits
	.sectionflags	@""
	.align	4
.nv.constant0._Z7simHeatPfS_i:
	.zero		916


//--------------------- SYMBOLS --------------------------

	.type		.nv.reservedSmem.offset0,@object
	.size		.nv.reservedSmem.offset0,0x4
